	.headerflags	@"EF_CUDA_TEXMODE_UNIFIED EF_CUDA_64BIT_ADDRESS EF_CUDA_ACCELERATORS EF_CUDA_SM90 EF_CUDA_VIRTUAL_SM(EF_CUDA_SM90)"
	.elftype	@"ET_EXEC"


//--------------------- .nv.info                  --------------------------
	.section	.nv.info,"",@"SHT_CUDA_INFO"
	.align	4


	//----- nvinfo : EIATTR_REGCOUNT
	.align		4
        /*0000*/ 	.byte	0x04, 0x2f
        /*0002*/ 	.short	(.L_3 - .L_2)
	.align		4
.L_2:
        /*0004*/ 	.word	index@(triton_poi_fused__native_batch_norm_legit_no_training_silu_4)
        /*0008*/ 	.word	0x00000016


	//----- nvinfo : EIATTR_MIN_STACK_SIZE
	.align		4
.L_3:
        /*000c*/ 	.byte	0x04, 0x12
        /*000e*/ 	.short	(.L_5 - .L_4)
	.align		4
.L_4:
        /*0010*/ 	.word	index@(triton_poi_fused__native_batch_norm_legit_no_training_silu_4)
        /*0014*/ 	.word	0x00000000


	//----- nvinfo : EIATTR_FRAME_SIZE
	.align		4
.L_5:
        /*0018*/ 	.byte	0x04, 0x11
        /*001a*/ 	.short	(.L_7 - .L_6)
	.align		4
.L_6:
        /*001c*/ 	.word	index@(triton_poi_fused__native_batch_norm_legit_no_training_silu_4)
        /*0020*/ 	.word	0x00000000


	//----- nvinfo : EIATTR_MIN_STACK_SIZE
	.align		4
.L_7:
        /*0024*/ 	.byte	0x04, 0x12
        /*0026*/ 	.short	(.L_9 - .L_8)
	.align		4
.L_8:
        /*0028*/ 	.word	index@(triton_poi_fused__native_batch_norm_legit_no_training_silu_4)
        /*002c*/ 	.word	0x00000000
.L_9:


//--------------------- .nv.info.triton_poi_fused__native_batch_norm_legit_no_training_silu_4 --------------------------
	.section	.nv.info.triton_poi_fused__native_batch_norm_legit_no_training_silu_4,"",@"SHT_CUDA_INFO"
	.sectionflags	@""
	.align	4


	//----- nvinfo : EIATTR_CUDA_API_VERSION
	.align		4
        /*0000*/ 	.byte	0x04, 0x37
        /*0002*/ 	.short	(.L_11 - .L_10)
.L_10:
        /*0004*/ 	.word	0x0000007c


	//----- nvinfo : EIATTR_KPARAM_INFO
	.align		4
.L_11:
        /*0008*/ 	.byte	0x04, 0x17
        /*000a*/ 	.short	(.L_13 - .L_12)
.L_12:
        /*000c*/ 	.word	0x00000000
        /*0010*/ 	.short	0x0006
        /*0012*/ 	.short	0x0030
        /*0014*/ 	.byte	0x00, 0xf0, 0x11, 0x00


	//----- nvinfo : EIATTR_KPARAM_INFO
	.align		4
.L_13:
        /*0018*/ 	.byte	0x04, 0x17
        /*001a*/ 	.short	(.L_15 - .L_14)
.L_14:
        /*001c*/ 	.word	0x00000000
        /*0020*/ 	.short	0x0005
        /*0022*/ 	.short	0x0028
        /*0024*/ 	.byte	0x00, 0xf4, 0x21, 0x00


	//----- nvinfo : EIATTR_KPARAM_INFO
	.align		4
.L_15:
        /*0028*/ 	.byte	0x04, 0x17
        /*002a*/ 	.short	(.L_17 - .L_16)
.L_16:
        /*002c*/ 	.word	0x00000000
        /*0030*/ 	.short	0x0004
        /*0032*/ 	.short	0x0020
        /*0034*/ 	.byte	0x00, 0xf4, 0x21, 0x00


	//----- nvinfo : EIATTR_KPARAM_INFO
	.align		4
.L_17:
        /*0038*/ 	.byte	0x04, 0x17
        /*003a*/ 	.short	(.L_19 - .L_18)
.L_18:
        /*003c*/ 	.word	0x00000000
        /*0040*/ 	.short	0x0003
        /*0042*/ 	.short	0x0018
        /*0044*/ 	.byte	0x00, 0xf4, 0x21, 0x00


	//----- nvinfo : EIATTR_KPARAM_INFO
	.align		4
.L_19:
        /*0048*/ 	.byte	0x04, 0x17
        /*004a*/ 	.short	(.L_21 - .L_20)
.L_20:
        /*004c*/ 	.word	0x00000000
        /*0050*/ 	.short	0x0002
        /*0052*/ 	.short	0x0010
        /*0054*/ 	.byte	0x00, 0xf4, 0x21, 0x00


	//----- nvinfo : EIATTR_KPARAM_INFO
	.align		4
.L_21:
        /*0058*/ 	.byte	0x04, 0x17
        /*005a*/ 	.short	(.L_23 - .L_22)
.L_22:
        /*005c*/ 	.word	0x00000000
        /*0060*/ 	.short	0x0001
        /*0062*/ 	.short	0x0008
        /*0064*/ 	.byte	0x00, 0xf4, 0x21, 0x00


	//----- nvinfo : EIATTR_KPARAM_INFO
	.align		4
.L_23:
        /*0068*/ 	.byte	0x04, 0x17
        /*006a*/ 	.short	(.L_25 - .L_24)
.L_24:
        /*006c*/ 	.word	0x00000000
        /*0070*/ 	.short	0x0000
        /*0072*/ 	.short	0x0000
        /*0074*/ 	.byte	0x00, 0xf4, 0x21, 0x00


	//----- nvinfo : EIATTR_SPARSE_MMA_MASK
	.align		4
.L_25:
        /*0078*/ 	.byte	0x03, 0x50
        /*007a*/ 	.short	0x0000


	//----- nvinfo : EIATTR_MAXREG_COUNT
	.align		4
        /*007c*/ 	.byte	0x03, 0x1b
        /*007e*/ 	.short	0x00ff


	//----- nvinfo : EIATTR_EXIT_INSTR_OFFSETS
	.align		4
        /*0080*/ 	.byte	0x04, 0x1c
        /*0082*/ 	.short	(.L_27 - .L_26)


	//   ....[0]....
.L_26:
        /*0084*/ 	.word	0x000005e0


	//   ....[1]....
        /*0088*/ 	.word	0x00000600


	//----- nvinfo : EIATTR_REQNTID
	.align		4
.L_27:
        /*008c*/ 	.byte	0x04, 0x10
        /*008e*/ 	.short	(.L_29 - .L_28)
.L_28:
        /*0090*/ 	.word	0x00000080
        /*0094*/ 	.word	0x00000001
        /*0098*/ 	.word	0x00000001


	//----- nvinfo : EIATTR_CBANK_PARAM_SIZE
	.align		4
.L_29:
        /*009c*/ 	.byte	0x03, 0x19
        /*009e*/ 	.short	0x0034


	//----- nvinfo : EIATTR_PARAM_CBANK
	.align		4
        /*00a0*/ 	.byte	0x04, 0x0a
        /*00a2*/ 	.short	(.L_31 - .L_30)
	.align		4
.L_30:
        /*00a4*/ 	.word	index@(.nv.constant0.triton_poi_fused__native_batch_norm_legit_no_training_silu_4)
        /*00a8*/ 	.short	0x0210
        /*00aa*/ 	.short	0x0034


	//----- nvinfo : EIATTR_SW_WAR
	.align		4
.L_31:
        /*00ac*/ 	.byte	0x04, 0x36
        /*00ae*/ 	.short	(.L_33 - .L_32)
.L_32:
        /*00b0*/ 	.word	0x00000008
.L_33:


//--------------------- .nv.callgraph             --------------------------
	.section	.nv.callgraph,"",@"SHT_CUDA_CALLGRAPH"
	.align	4
	.sectionentsize	8
	.align		4
        /*0000*/ 	.word	0x00000000
	.align		4
        /*0004*/ 	.word	0xffffffff
	.align		4
        /*0008*/ 	.word	0x00000000
	.align		4
        /*000c*/ 	.word	0xfffffffe
	.align		4
        /*0010*/ 	.word	0x00000000
	.align		4
        /*0014*/ 	.word	0xfffffffd
	.align		4
        /*0018*/ 	.word	0x00000000
	.align		4
        /*001c*/ 	.word	0xfffffffc


//--------------------- .nv.constant4             --------------------------
	.section	.nv.constant4,"a",@progbits
	.align	8
	.align		8
.nv.constant4:
        /*0000*/ 	.dword	_$_str
	.align		8
        /*0008*/ 	.dword	_$_str_$_2


//--------------------- .text.triton_poi_fused__native_batch_norm_legit_no_training_silu_4 --------------------------
	.section	.text.triton_poi_fused__native_batch_norm_legit_no_training_silu_4,"ax",@progbits
	.align	128
        .global         triton_poi_fused__native_batch_norm_legit_no_training_silu_4
        .type           triton_poi_fused__native_batch_norm_legit_no_training_silu_4,@function
        .size           triton_poi_fused__native_batch_norm_legit_no_training_silu_4,(.L_x_1 - triton_poi_fused__native_batch_norm_legit_no_training_silu_4)
        .other          triton_poi_fused__native_batch_norm_legit_no_training_silu_4,@"STO_CUDA_ENTRY STV_DEFAULT"
triton_poi_fused__native_batch_norm_legit_no_training_silu_4:
.text.triton_poi_fused__native_batch_norm_legit_no_training_silu_4:
[----:B------:R-:W0:Y:S01]  /*0000*/  LDC R1, c[0x0][0x28] ;  /* 0x00000a00ff017b82 */ /* 0x000e220000000800 */
[----:B------:R-:W1:Y:S07]  /*0010*/  S2R R0, SR_TID.X ;  /* 0x0000000000007919 */ /* 0x000e6e0000002100 */
[----:B------:R-:W2:Y:S01]  /*0020*/  LDC.64 R12, c[0x0][0x228] ;  /* 0x00008a00ff0c7b82 */ /* 0x000ea20000000a00 */
[----:B------:R-:W-:Y:S01]  /*0030*/  ULDC.64 UR4, c[0x0][0x208] ;  /* 0x0000820000047ab9 */ /* 0x000fe20000000a00 */
[----:B------:R-:W3:Y:S06]  /*0040*/  S2R R5, SR_CTAID.X ;  /* 0x0000000000057919 */ /* 0x000eec0000002500 */
[----:B------:R-:W4:Y:S08]  /*0050*/  LDC.64 R16, c[0x0][0x218] ;  /* 0x00008600ff107b82 */ /* 0x000f300000000a00 */
[----:B------:R-:W5:Y:S08]  /*0060*/  LDC.64 R8, c[0x0][0x220] ;  /* 0x00008800ff087b82 */ /* 0x000f700000000a00 */
[----:B------:R-:W4:Y:S01]  /*0070*/  LDC.64 R6, c[0x0][0x230] ;  /* 0x00008c00ff067b82 */ /* 0x000f220000000a00 */
[----:B-1----:R-:W-:-:S07]  /*0080*/  SHF.L.U32 R0, R0, 0x1, RZ ;  /* 0x0000000100007819 */ /* 0x002fce00000006ff */
[----:B------:R-:W1:Y:S01]  /*0090*/  LDC.64 R18, c[0x0][0x238] ;  /* 0x00008e00ff127b82 */ /* 0x000e620000000a00 */
[----:B---3--:R-:W-:Y:S02]  /*00a0*/  SHF.R.S32.HI R3, RZ, 0x17, R5 ;  /* 0x00000017ff037819 */ /* 0x008fe40000011405 */
[----:B------:R-:W-:Y:S02]  /*00b0*/  LOP3.LUT R0, R0, 0xfe, RZ, 0xc0, !PT ;  /* 0x000000fe00007812 */ /* 0x000fe400078ec0ff */
[----:B------:R-:W-:Y:S02]  /*00c0*/  SGXT R3, R3, 0x1 ;  /* 0x000000010303781a */ /* 0x000fe40000000200 */
[----:B------:R-:W-:Y:S02]  /*00d0*/  LEA R0, R5, R0, 0x8 ;  /* 0x0000000005007211 */ /* 0x000fe400078e40ff */
[----:B------:R-:W-:Y:S02]  /*00e0*/  CS2R R4, SRZ ;  /* 0x0000000000047805 */ /* 0x000fe4000001ff00 */
[----:B------:R-:W-:-:S02]  /*00f0*/  LEA.HI R3, R3, R0, RZ, 0x4 ;  /* 0x0000000003037211 */ /* 0x000fc400078f20ff */
[----:B------:R-:W-:Y:S02]  /*0100*/  ISETP.GE.AND P0, PT, R0, 0x100, PT ;  /* 0x000001000000780c */ /* 0x000fe40003f06270 */
[----:B------:R-:W-:-:S04]  /*0110*/  SHF.R.S32.HI R3, RZ, 0x4, R3 ;  /* 0x00000004ff037819 */ /* 0x000fc80000011403 */
[----:B------:R-:W-:-:S04]  /*0120*/  LEA.HI R2, R3, R3, RZ, 0x2 ;  /* 0x0000000303027211 */ /* 0x000fc800078f10ff */
[----:B------:R-:W-:-:S04]  /*0130*/  LOP3.LUT R2, R2, 0xfffffffc, RZ, 0xc0, !PT ;  /* 0xfffffffc02027812 */ /* 0x000fc800078ec0ff */
[----:B------:R-:W-:-:S05]  /*0140*/  IADD3 R15, R3, -R2, RZ ;  /* 0x80000002030f7210 */ /* 0x000fca0007ffe0ff */
[----:B--2---:R-:W-:-:S05]  /*0150*/  IMAD.WIDE R12, R15, 0x4, R12 ;  /* 0x000000040f0c7825 */ /* 0x004fca00078e020c */
[----:B------:R-:W2:Y:S04]  /*0160*/  @!P0 LDG.E.EL R4, desc[UR4][R12.64] ;  /* 0x000000040c048981 */ /* 0x000ea8000c2e1900 */
[----:B------:R3:W2:Y:S01]  /*0170*/  @!P0 LDG.E.EL R5, desc[UR4][R12.64] ;  /* 0x000000040c058981 */ /* 0x0006a2000c2e1900 */
[----:B------:R-:W-:Y:S02]  /*0180*/  CS2R R10, SRZ ;  /* 0x00000000000a7805 */ /* 0x000fe4000001ff00 */
[----:B------:R-:W-:Y:S01]  /*0190*/  CS2R R2, SRZ ;  /* 0x0000000000027805 */ /* 0x000fe2000001ff00 */
[----:B----4-:R-:W-:-:S04]  /*01a0*/  IMAD.WIDE R16, R0, 0x4, R16 ;  /* 0x0000000400107825 */ /* 0x010fc800078e0210 */
[C---:B-----5:R-:W-:Y:S01]  /*01b0*/  IMAD.WIDE R8, R15.reuse, 0x4, R8 ;  /* 0x000000040f087825 */ /* 0x060fe200078e0208 */
[----:B------:R4:W5:Y:S01]  /*01c0*/  @!P0 LDG.E.64 R2, desc[UR4][R16.64] ;  /* 0x0000000410028981 */ /* 0x000962000c1e1b00 */
[----:B---3--:R-:W-:Y:S02]  /*01d0*/  CS2R R12, SRZ ;  /* 0x00000000000c7805 */ /* 0x008fe4000001ff00 */
[C---:B0-----:R-:W-:Y:S01]  /*01e0*/  IMAD.WIDE R6, R15.reuse, 0x4, R6 ;  /* 0x000000040f067825 */ /* 0x041fe200078e0206 */
[----:B------:R-:W5:Y:S03]  /*01f0*/  @!P0 LDG.E.EL R11, desc[UR4][R8.64] ;  /* 0x00000004080b8981 */ /* 0x000f66000c2e1900 */
[----:B-1----:R-:W-:Y:S01]  /*0200*/  IMAD.WIDE R18, R15, 0x4, R18 ;  /* 0x000000040f127825 */ /* 0x002fe200078e0212 */
[----:B------:R-:W3:Y:S01]  /*0210*/  @!P0 LDG.E.EL R12, desc[UR4][R8.64] ;  /* 0x00000004080c8981 */ /* 0x000ee2000c2e1900 */
[----:B------:R-:W-:-:S03]  /*0220*/  CS2R R14, SRZ ;  /* 0x00000000000e7805 */ /* 0x000fc6000001ff00 */
[----:B------:R-:W3:Y:S04]  /*0230*/  @!P0 LDG.E.EL R13, desc[UR4][R6.64] ;  /* 0x00000004060d8981 */ /* 0x000ee8000c2e1900 */
[----:B------:R-:W3:Y:S04]  /*0240*/  @!P0 LDG.E.EL R10, desc[UR4][R18.64] ;  /* 0x00000004120a8981 */ /* 0x000ee8000c2e1900 */
[----:B------:R0:W3:Y:S04]  /*0250*/  @!P0 LDG.E.EL R15, desc[UR4][R6.64] ;  /* 0x00000004060f8981 */ /* 0x0000e8000c2e1900 */
[----:B------:R-:W3:Y:S01]  /*0260*/  @!P0 LDG.E.EL R14, desc[UR4][R18.64] ;  /* 0x00000004120e8981 */ /* 0x000ee2000c2e1900 */
[----:B--2---:R-:W-:-:S04]  /*0270*/  FADD R4, R4, 9.9999997473787516356e-06 ;  /* 0x3727c5ac04047421 */ /* 0x004fc80000000000 */
[----:B----4-:R-:W1:Y:S01]  /*0280*/  MUFU.SQRT R16, R4 ;  /* 0x0000000400107308 */ /* 0x010e620000002000 */
[----:B------:R-:W-:-:S07]  /*0290*/  FADD R5, R5, 9.9999997473787516356e-06 ;  /* 0x3727c5ac05057421 */ /* 0x000fce0000000000 */
[----:B------:R-:W2:Y:S01]  /*02a0*/  MUFU.SQRT R17, R5 ;  /* 0x0000000500117308 */ /* 0x000ea20000002000 */
[C---:B-1----:R-:W-:Y:S02]  /*02b0*/  FSETP.GT.AND P1, PT, R16.reuse, 8.50705917302346158658e+37, PT ;  /* 0x7e8000001000780b */ /* 0x042fe40003f24000 */
[----:B------:R-:W-:Y:S02]  /*02c0*/  FSETP.GEU.AND P3, PT, R16, 1.175494350822287508e-38, PT ;  /* 0x008000001000780b */ /* 0x000fe40003f6e000 */
[C---:B--2---:R-:W-:Y:S02]  /*02d0*/  FSETP.GT.AND P2, PT, R17.reuse, 8.50705917302346158658e+37, PT ;  /* 0x7e8000001100780b */ /* 0x044fe40003f44000 */
[----:B------:R-:W-:-:S07]  /*02e0*/  FSETP.GEU.AND P4, PT, R17, 1.175494350822287508e-38, PT ;  /* 0x008000001100780b */ /* 0x000fce0003f8e000 */
[----:B------:R-:W-:Y:S01]  /*02f0*/  @P1 FMUL R16, R16, 0.25 ;  /* 0x3e80000010101820 */ /* 0x000fe20000400000 */
[----:B------:R-:W-:-:S03]  /*0300*/  HFMA2.MMA R4, -RZ, RZ, 1.625, 0 ;  /* 0x3e800000ff047435 */ /* 0x000fc600000001ff */
[----:B------:R-:W-:Y:S01]  /*0310*/  @!P3 FMUL R16, R16, 16777216 ;  /* 0x4b8000001010b820 */ /* 0x000fe20000400000 */
[----:B------:R-:W-:-:S05]  /*0320*/  @P2 FMUL R17, R17, 0.25 ;  /* 0x3e80000011112820 */ /* 0x000fca0000400000 */
[----:B------:R-:W1:Y:S01]  /*0330*/  MUFU.RCP R16, R16 ;  /* 0x0000001000107308 */ /* 0x000e620000001000 */
[----:B------:R-:W-:Y:S01]  /*0340*/  @!P4 FMUL R17, R17, 16777216 ;  /* 0x4b8000001111c820 */ /* 0x000fe20000400000 */
[----:B------:R-:W-:-:S06]  /*0350*/  FSEL R5, R4, 1, P1 ;  /* 0x3f80000004057808 */ /* 0x000fcc0000800000 */
[----:B------:R-:W2:Y:S01]  /*0360*/  MUFU.RCP R17, R17 ;  /* 0x0000001100117308 */ /* 0x000ea20000001000 */
[----:B------:R-:W-:Y:S01]  /*0370*/  @!P3 FMUL R5, R5, 16777216 ;  /* 0x4b8000000505b820 */ /* 0x000fe20000400000 */
[----:B0-----:R-:W-:Y:S01]  /*0380*/  FSEL R6, R4, 1, P2 ;  /* 0x3f80000004067808 */ /* 0x001fe20001000000 */
[----:B-----5:R-:W-:Y:S02]  /*0390*/  FADD R2, -R11, R2 ;  /* 0x000000020b027221 */ /* 0x020fe40000000100 */
[----:B-1----:R-:W-:Y:S02]  /*03a0*/  FMUL R5, R16, R5 ;  /* 0x0000000510057220 */ /* 0x002fe40000400000 */
[----:B------:R-:W-:Y:S01]  /*03b0*/  @!P4 FMUL R6, R6, 16777216 ;  /* 0x4b8000000606c820 */ /* 0x000fe20000400000 */
[----:B---3--:R-:W-:Y:S01]  /*03c0*/  FADD R3, -R12, R3 ;  /* 0x000000030c037221 */ /* 0x008fe20000000100 */
[----:B------:R-:W-:Y:S02]  /*03d0*/  FMUL R5, R2, R5 ;  /* 0x0000000502057220 */ /* 0x000fe40000400000 */
[----:B--2---:R-:W-:-:S02]  /*03e0*/  FMUL R6, R17, R6 ;  /* 0x0000000611067220 */ /* 0x004fc40000400000 */
[----:B------:R-:W-:Y:S02]  /*03f0*/  FFMA R5, R5, R13, R10 ;  /* 0x0000000d05057223 */ /* 0x000fe4000000000a */
[----:B------:R-:W-:Y:S02]  /*0400*/  FMUL R3, R3, R6 ;  /* 0x0000000603037220 */ /* 0x000fe40000400000 */
[----:B------:R-:W-:Y:S02]  /*0410*/  FADD R2, RZ, -R5 ;  /* 0x80000005ff027221 */ /* 0x000fe40000000000 */
[----:B------:R-:W-:Y:S02]  /*0420*/  FFMA R14, R3, R15, R14 ;  /* 0x0000000f030e7223 */ /* 0x000fe4000000000e */
[----:B------:R-:W-:Y:S02]  /*0430*/  FMUL R3, R2, 1.4426950216293334961 ;  /* 0x3fb8aa3b02037820 */ /* 0x000fe40000400000 */
[----:B------:R-:W-:-:S04]  /*0440*/  FADD R2, RZ, -R14 ;  /* 0x8000000eff027221 */ /* 0x000fc80000000000 */
[----:B------:R-:W-:Y:S01]  /*0450*/  FMUL R6, R2, 1.4426950216293334961 ;  /* 0x3fb8aa3b02067820 */ /* 0x000fe20000400000 */
[----:B------:R-:W-:-:S04]  /*0460*/  FSETP.GEU.AND P1, PT, R3, -126, PT ;  /* 0xc2fc00000300780b */ /* 0x000fc80003f2e000 */
[----:B------:R-:W-:-:S09]  /*0470*/  FSETP.GEU.AND P2, PT, R6, -126, PT ;  /* 0xc2fc00000600780b */ /* 0x000fd20003f4e000 */
[----:B------:R-:W-:-:S04]  /*0480*/  @!P1 FMUL R3, R3, 0.5 ;  /* 0x3f00000003039820 */ /* 0x000fc80000400000 */
[----:B------:R-:W-:Y:S01]  /*0490*/  @!P2 FMUL R6, R6, 0.5 ;  /* 0x3f0000000606a820 */ /* 0x000fe20000400000 */
[----:B------:R-:W0:Y:S08]  /*04a0*/  MUFU.EX2 R2, R3 ;  /* 0x0000000300027308 */ /* 0x000e300000000800 */
[----:B------:R-:W1:Y:S01]  /*04b0*/  MUFU.EX2 R7, R6 ;  /* 0x0000000600077308 */ /* 0x000e620000000800 */
[----:B0-----:R-:W-:-:S04]  /*04c0*/  @!P1 FMUL R2, R2, R2 ;  /* 0x0000000202029220 */ /* 0x001fc80000400000 */
[----:B------:R-:W-:Y:S02]  /*04d0*/  FADD R8, R2, 1 ;  /* 0x3f80000002087421 */ /* 0x000fe40000000000 */
[----:B------:R-:W0:Y:S01]  /*04e0*/  LDC.64 R2, c[0x0][0x210] ;  /* 0x00008400ff027b82 */ /* 0x000e220000000a00 */
[----:B-1----:R-:W-:-:S04]  /*04f0*/  @!P2 FMUL R7, R7, R7 ;  /* 0x000000070707a220 */ /* 0x002fc80000400000 */
[----:B------:R-:W-:Y:S01]  /*0500*/  FADD R7, R7, 1 ;  /* 0x3f80000007077421 */ /* 0x000fe20000000000 */
[----:B------:R-:W-:-:S04]  /*0510*/  FSETP.GT.AND P1, PT, R8, 8.50705917302346158658e+37, PT ;  /* 0x7e8000000800780b */ /* 0x000fc80003f24000 */
[----:B------:R-:W-:-:S09]  /*0520*/  FSETP.GT.AND P2, PT, R7, 8.50705917302346158658e+37, PT ;  /* 0x7e8000000700780b */ /* 0x000fd20003f44000 */
[----:B------:R-:W-:-:S04]  /*0530*/  @P1 FMUL R8, R8, 0.25 ;  /* 0x3e80000008081820 */ /* 0x000fc80000400000 */
[----:B------:R-:W-:Y:S02]  /*0540*/  @P2 FMUL R7, R7, 0.25 ;  /* 0x3e80000007072820 */ /* 0x000fe40000400000 */
[----:B------:R-:W1:Y:S08]  /*0550*/  MUFU.RCP R8, R8 ;  /* 0x0000000800087308 */ /* 0x000e700000001000 */
[----:B------:R-:W2:Y:S01]  /*0560*/  MUFU.RCP R7, R7 ;  /* 0x0000000700077308 */ /* 0x000ea20000001000 */
[----:B------:R-:W-:-:S02]  /*0570*/  FSEL R9, R4, 1, P1 ;  /* 0x3f80000004097808 */ /* 0x000fc40000800000 */
[----:B------:R-:W-:-:S03]  /*0580*/  FSEL R6, R4, 1, P2 ;  /* 0x3f80000004067808 */ /* 0x000fc60001000000 */
[----:B-1----:R-:W-:Y:S01]  /*0590*/  FMUL R4, R8, R9 ;  /* 0x0000000908047220 */ /* 0x002fe20000400000 */
[----:B0-----:R-:W-:-:S04]  /*05a0*/  IMAD.WIDE R2, R0, 0x4, R2 ;  /* 0x0000000400027825 */ /* 0x001fc800078e0202 */
[----:B------:R-:W-:Y:S01]  /*05b0*/  FMUL R4, R5, R4 ;  /* 0x0000000405047220 */ /* 0x000fe20000400000 */
[----:B--2---:R-:W-:-:S04]  /*05c0*/  FMUL R9, R7, R6 ;  /* 0x0000000607097220 */ /* 0x004fc80000400000 */
[----:B------:R-:W-:Y:S01]  /*05d0*/  FMUL R5, R14, R9 ;  /* 0x000000090e057220 */ /* 0x000fe20000400000 */
[----:B------:R-:W-:Y:S06]  /*05e0*/  @P0 EXIT ;  /* 0x000000000000094d */ /* 0x000fec0003800000 */
[----:B------:R-:W-:Y:S01]  /*05f0*/  STG.E.64 desc[UR4][R2.64], R4 ;  /* 0x0000000402007986 */ /* 0x000fe2000c101b04 */
[----:B------:R-:W-:Y:S05]  /*0600*/  EXIT ;  /* 0x000000000000794d */ /* 0x000fea0003800000 */
.L_x_0:
[----:B------:R-:W-:-:S00]  /*0610*/  BRA `(.L_x_0) ;  /* 0xfffffffc00fc7947 */ /* 0x000fc0000383ffff */
[----:B------:R-:W-:-:S00]  /*0620*/  NOP ;  /* 0x0000000000007918 */ /* 0x000fc00000000000 */
        /* <DEDUP_REMOVED lines=13> */
.L_x_1:


//--------------------- .nv.global.init           --------------------------
	.section	.nv.global.init,"aw",@progbits
.nv.global.init:
	.type		_$_str,@object
	.size		_$_str,(_$_str_$_2 - _$_str)
_$_str:
        /*0000*/ 	.byte	0x5f, 0x5f, 0x43, 0x55, 0x44, 0x41, 0x5f, 0x46, 0x54, 0x5a, 0x00
	.type		_$_str_$_2,@object
	.size		_$_str_$_2,(.L_1 - _$_str_$_2)
_$_str_$_2:
        /*000b*/ 	.byte	0x5f, 0x5f, 0x43, 0x55, 0x44, 0x41, 0x5f, 0x50, 0x52, 0x45, 0x43, 0x5f, 0x53, 0x51, 0x52, 0x54
        /*001b*/ 	.byte	0x00
.L_1:


//--------------------- .nv.constant0.triton_poi_fused__native_batch_norm_legit_no_training_silu_4 --------------------------
	.section	.nv.constant0.triton_poi_fused__native_batch_norm_legit_no_training_silu_4,"a",@progbits
	.sectionflags	@""
	.align	4
.nv.constant0.triton_poi_fused__native_batch_norm_legit_no_training_silu_4:
	.zero		580
